	.headerflags	@"EF_CUDA_TEXMODE_UNIFIED EF_CUDA_64BIT_ADDRESS EF_CUDA_ACCELERATORS EF_CUDA_SM90 EF_CUDA_VIRTUAL_SM(EF_CUDA_SM90)"
	.elftype	@"ET_EXEC"


//--------------------- .nv.info                  --------------------------
	.section	.nv.info,"",@"SHT_CUDA_INFO"
	.align	4


	//----- nvinfo : EIATTR_REGCOUNT
	.align		4
        /*0000*/ 	.byte	0x04, 0x2f
        /*0002*/ 	.short	(.L_1 - .L_0)
	.align		4
.L_0:
        /*0004*/ 	.word	index@(triton_poi_fused_clone_1)
        /*0008*/ 	.word	0x0000001a


	//----- nvinfo : EIATTR_MIN_STACK_SIZE
	.align		4
.L_1:
        /*000c*/ 	.byte	0x04, 0x12
        /*000e*/ 	.short	(.L_3 - .L_2)
	.align		4
.L_2:
        /*0010*/ 	.word	index@(triton_poi_fused_clone_1)
        /*0014*/ 	.word	0x00000000


	//----- nvinfo : EIATTR_FRAME_SIZE
	.align		4
.L_3:
        /*0018*/ 	.byte	0x04, 0x11
        /*001a*/ 	.short	(.L_5 - .L_4)
	.align		4
.L_4:
        /*001c*/ 	.word	index@(triton_poi_fused_clone_1)
        /*0020*/ 	.word	0x00000000


	//----- nvinfo : EIATTR_MIN_STACK_SIZE
	.align		4
.L_5:
        /*0024*/ 	.byte	0x04, 0x12
        /*0026*/ 	.short	(.L_7 - .L_6)
	.align		4
.L_6:
        /*0028*/ 	.word	index@(triton_poi_fused_clone_1)
        /*002c*/ 	.word	0x00000000
.L_7:


//--------------------- .nv.info.triton_poi_fused_clone_1 --------------------------
	.section	.nv.info.triton_poi_fused_clone_1,"",@"SHT_CUDA_INFO"
	.sectionflags	@""
	.align	4


	//----- nvinfo : EIATTR_CUDA_API_VERSION
	.align		4
        /*0000*/ 	.byte	0x04, 0x37
        /*0002*/ 	.short	(.L_9 - .L_8)
.L_8:
        /*0004*/ 	.word	0x0000007c


	//----- nvinfo : EIATTR_KPARAM_INFO
	.align		4
.L_9:
        /*0008*/ 	.byte	0x04, 0x17
        /*000a*/ 	.short	(.L_11 - .L_10)
.L_10:
        /*000c*/ 	.word	0x00000000
        /*0010*/ 	.short	0x0002
        /*0012*/ 	.short	0x0010
        /*0014*/ 	.byte	0x00, 0xf0, 0x11, 0x00


	//----- nvinfo : EIATTR_KPARAM_INFO
	.align		4
.L_11:
        /*0018*/ 	.byte	0x04, 0x17
        /*001a*/ 	.short	(.L_13 - .L_12)
.L_12:
        /*001c*/ 	.word	0x00000000
        /*0020*/ 	.short	0x0001
        /*0022*/ 	.short	0x0008
        /*0024*/ 	.byte	0x00, 0xf4, 0x21, 0x00


	//----- nvinfo : EIATTR_KPARAM_INFO
	.align		4
.L_13:
        /*0028*/ 	.byte	0x04, 0x17
        /*002a*/ 	.short	(.L_15 - .L_14)
.L_14:
        /*002c*/ 	.word	0x00000000
        /*0030*/ 	.short	0x0000
        /*0032*/ 	.short	0x0000
        /*0034*/ 	.byte	0x00, 0xf4, 0x21, 0x00


	//----- nvinfo : EIATTR_SPARSE_MMA_MASK
	.align		4
.L_15:
        /*0038*/ 	.byte	0x03, 0x50
        /*003a*/ 	.short	0x0000


	//----- nvinfo : EIATTR_MAXREG_COUNT
	.align		4
        /*003c*/ 	.byte	0x03, 0x1b
        /*003e*/ 	.short	0x00ff


	//----- nvinfo : EIATTR_EXIT_INSTR_OFFSETS
	.align		4
        /*0040*/ 	.byte	0x04, 0x1c
        /*0042*/ 	.short	(.L_17 - .L_16)


	//   ....[0]....
.L_16:
        /*0044*/ 	.word	0x000003a0


	//   ....[1]....
        /*0048*/ 	.word	0x000003c0


	//----- nvinfo : EIATTR_REQNTID
	.align		4
.L_17:
        /*004c*/ 	.byte	0x04, 0x10
        /*004e*/ 	.short	(.L_19 - .L_18)
.L_18:
        /*0050*/ 	.word	0x00000080
        /*0054*/ 	.word	0x00000001
        /*0058*/ 	.word	0x00000001


	//----- nvinfo : EIATTR_CBANK_PARAM_SIZE
	.align		4
.L_19:
        /*005c*/ 	.byte	0x03, 0x19
        /*005e*/ 	.short	0x0014


	//----- nvinfo : EIATTR_PARAM_CBANK
	.align		4
        /*0060*/ 	.byte	0x04, 0x0a
        /*0062*/ 	.short	(.L_21 - .L_20)
	.align		4
.L_20:
        /*0064*/ 	.word	index@(.nv.constant0.triton_poi_fused_clone_1)
        /*0068*/ 	.short	0x0210
        /*006a*/ 	.short	0x0014


	//----- nvinfo : EIATTR_SW_WAR
	.align		4
.L_21:
        /*006c*/ 	.byte	0x04, 0x36
        /*006e*/ 	.short	(.L_23 - .L_22)
.L_22:
        /*0070*/ 	.word	0x00000008
.L_23:


//--------------------- .nv.callgraph             --------------------------
	.section	.nv.callgraph,"",@"SHT_CUDA_CALLGRAPH"
	.align	4
	.sectionentsize	8
	.align		4
        /*0000*/ 	.word	0x00000000
	.align		4
        /*0004*/ 	.word	0xffffffff
	.align		4
        /*0008*/ 	.word	0x00000000
	.align		4
        /*000c*/ 	.word	0xfffffffe
	.align		4
        /*0010*/ 	.word	0x00000000
	.align		4
        /*0014*/ 	.word	0xfffffffd
	.align		4
        /*0018*/ 	.word	0x00000000
	.align		4
        /*001c*/ 	.word	0xfffffffc


//--------------------- .text.triton_poi_fused_clone_1 --------------------------
	.section	.text.triton_poi_fused_clone_1,"ax",@progbits
	.align	128
        .global         triton_poi_fused_clone_1
        .type           triton_poi_fused_clone_1,@function
        .size           triton_poi_fused_clone_1,(.L_x_1 - triton_poi_fused_clone_1)
        .other          triton_poi_fused_clone_1,@"STO_CUDA_ENTRY STV_DEFAULT"
triton_poi_fused_clone_1:
.text.triton_poi_fused_clone_1:
[----:B------:R-:W0:Y:S02]  /*0000*/  LDC R1, c[0x0][0x28] ;  /* 0x00000a00ff017b82 */ /* 0x000e240000000800 */
[----:B------:R-:W1:Y:S01]  /*0010*/  S2R R0, SR_TID.X ;  /* 0x0000000000007919 */ /* 0x000e620000002100 */
[----:B------:R-:W2:Y:S01]  /*0020*/  LDC.64 R2, c[0x0][0x210] ;  /* 0x00008400ff027b82 */ /* 0x000ea20000000a00 */
[----:B------:R-:W-:Y:S02]  /*0030*/  CS2R R8, SRZ ;  /* 0x0000000000087805 */ /* 0x000fe4000001ff00 */
[----:B------:R-:W-:Y:S01]  /*0040*/  CS2R R6, SRZ ;  /* 0x0000000000067805 */ /* 0x000fe2000001ff00 */
[----:B------:R-:W3:Y:S01]  /*0050*/  S2R R5, SR_CTAID.X ;  /* 0x0000000000057919 */ /* 0x000ee20000002500 */
[----:B------:R-:W-:Y:S01]  /*0060*/  ULDC.64 UR4, c[0x0][0x208] ;  /* 0x0000820000047ab9 */ /* 0x000fe20000000a00 */
[----:B-1----:R-:W-:Y:S02]  /*0070*/  SHF.L.U32 R0, R0, 0x1, RZ ;  /* 0x0000000100007819 */ /* 0x002fe400000006ff */
[----:B---3--:R-:W-:Y:S02]  /*0080*/  SHF.R.S32.HI R4, RZ, 0x17, R5 ;  /* 0x00000017ff047819 */ /* 0x008fe40000011405 */
[----:B------:R-:W-:-:S02]  /*0090*/  LOP3.LUT R0, R0, 0xfe, RZ, 0xc0, !PT ;  /* 0x000000fe00007812 */ /* 0x000fc400078ec0ff */
[----:B------:R-:W-:Y:S02]  /*00a0*/  SGXT R4, R4, 0x1 ;  /* 0x000000010404781a */ /* 0x000fe40000000200 */
[----:B------:R-:W-:-:S04]  /*00b0*/  LEA R5, R5, R0, 0x8 ;  /* 0x0000000005057211 */ /* 0x000fc800078e40ff */
[CC--:B------:R-:W-:Y:S02]  /*00c0*/  LEA.HI R0, R4.reuse, R5.reuse, RZ, 0x4 ;  /* 0x0000000504007211 */ /* 0x0c0fe400078f20ff */
[-C--:B------:R-:W-:Y:S02]  /*00d0*/  LEA.HI R4, R4, R5.reuse, RZ, 0x6 ;  /* 0x0000000504047211 */ /* 0x080fe400078f30ff */
[----:B------:R-:W-:Y:S02]  /*00e0*/  LOP3.LUT R0, R0, 0xfffffff0, RZ, 0xc0, !PT ;  /* 0xfffffff000007812 */ /* 0x000fe400078ec0ff */
[----:B------:R-:W-:Y:S02]  /*00f0*/  LOP3.LUT R4, R4, 0xffffffc0, RZ, 0xc0, !PT ;  /* 0xffffffc004047812 */ /* 0x000fe400078ec0ff */
[----:B------:R-:W-:Y:S02]  /*0100*/  ISETP.GE.AND P4, PT, R5, 0x100, PT ;  /* 0x000001000500780c */ /* 0x000fe40003f86270 */
[----:B------:R-:W-:-:S04]  /*0110*/  IADD3 R13, R4, R5, -R0 ;  /* 0x00000005040d7210 */ /* 0x000fc80007ffe800 */
[----:B------:R-:W-:Y:S01]  /*0120*/  IADD3 R17, R13, 0x10, RZ ;  /* 0x000000100d117810 */ /* 0x000fe20007ffe0ff */
[----:B--2---:R-:W-:Y:S01]  /*0130*/  IMAD.WIDE R14, R13, 0x4, R2 ;  /* 0x000000040d0e7825 */ /* 0x004fe200078e0202 */
[----:B------:R-:W-:-:S03]  /*0140*/  IADD3 R19, R13, 0x20, RZ ;  /* 0x000000200d137810 */ /* 0x000fc60007ffe0ff */
[--C-:B------:R-:W-:Y:S01]  /*0150*/  IMAD.WIDE R16, R17, 0x4, R2.reuse ;  /* 0x0000000411107825 */ /* 0x100fe200078e0202 */
[----:B------:R-:W-:Y:S02]  /*0160*/  CS2R R10, SRZ ;  /* 0x00000000000a7805 */ /* 0x000fe4000001ff00 */
[----:B------:R-:W-:Y:S01]  /*0170*/  IADD3 R21, R13, 0x30, RZ ;  /* 0x000000300d157810 */ /* 0x000fe20007ffe0ff */
[----:B------:R1:W2:Y:S01]  /*0180*/  @!P4 LDG.E.EL.64 R8, desc[UR4][R14.64] ;  /* 0x000000040e08c981 */ /* 0x0002a2000c2e1b00 */
[--C-:B------:R-:W-:Y:S01]  /*0190*/  IMAD.WIDE R18, R19, 0x4, R2.reuse ;  /* 0x0000000413127825 */ /* 0x100fe200078e0202 */
[----:B------:R-:W-:Y:S02]  /*01a0*/  CS2R R12, SRZ ;  /* 0x00000000000c7805 */ /* 0x000fe4000001ff00 */
[----:B------:R-:W2:Y:S01]  /*01b0*/  @!P4 LDG.E.EL.64 R6, desc[UR4][R16.64] ;  /* 0x000000041006c981 */ /* 0x000ea2000c2e1b00 */
[----:B------:R-:W-:-:S03]  /*01c0*/  IMAD.WIDE R20, R21, 0x4, R2 ;  /* 0x0000000415147825 */ /* 0x000fc600078e0202 */
[----:B------:R-:W3:Y:S04]  /*01d0*/  @!P4 LDG.E.EL.64 R10, desc[UR4][R18.64] ;  /* 0x00000004120ac981 */ /* 0x000ee8000c2e1b00 */
[----:B------:R-:W4:Y:S01]  /*01e0*/  @!P4 LDG.E.EL.64 R12, desc[UR4][R20.64] ;  /* 0x00000004140cc981 */ /* 0x000f22000c2e1b00 */
[----:B-1----:R-:W-:Y:S01]  /*01f0*/  CS2R R14, SRZ ;  /* 0x00000000000e7805 */ /* 0x002fe2000001ff00 */
[----:B------:R-:W-:-:S05]  /*0200*/  IMAD.WIDE R2, R5, 0x4, R2 ;  /* 0x0000000405027825 */ /* 0x000fca00078e0202 */
[----:B------:R1:W5:Y:S02]  /*0210*/  @!P4 LDG.E.64 R14, desc[UR4][R2.64] ;  /* 0x00000004020ec981 */ /* 0x000364000c1e1b00 */
[----:B-1----:R-:W1:Y:S02]  /*0220*/  LDC.64 R2, c[0x0][0x218] ;  /* 0x00008600ff027b82 */ /* 0x002e640000000a00 */
[----:B-1----:R-:W-:-:S04]  /*0230*/  IMAD.WIDE R2, R5, 0x4, R2 ;  /* 0x0000000405027825 */ /* 0x002fc800078e0202 */
[----:B--2---:R-:W-:Y:S01]  /*0240*/  FADD R0, R7, R9 ;  /* 0x0000000907007221 */ /* 0x004fe20000000000 */
[----:B------:R-:W-:-:S03]  /*0250*/  FADD R23, R6, R8 ;  /* 0x0000000806177221 */ /* 0x000fc60000000000 */
[----:B---3--:R-:W-:Y:S01]  /*0260*/  FADD R0, R0, R11 ;  /* 0x0000000b00007221 */ /* 0x008fe20000000000 */
[----:B------:R-:W-:-:S03]  /*0270*/  FADD R23, R23, R10 ;  /* 0x0000000a17177221 */ /* 0x000fc60000000000 */
[----:B----4-:R-:W-:Y:S01]  /*0280*/  FADD R0, R0, R13 ;  /* 0x0000000d00007221 */ /* 0x010fe20000000000 */
[----:B------:R-:W-:-:S04]  /*0290*/  FADD R12, R23, R12 ;  /* 0x0000000c170c7221 */ /* 0x000fc80000000000 */
[----:B------:R-:W-:Y:S02]  /*02a0*/  FSETP.GT.AND P1, PT, |R0|, 8.50705917302346158658e+37, PT ;  /* 0x7e8000000000780b */ /* 0x000fe40003f24200 */
[----:B------:R-:W-:Y:S02]  /*02b0*/  FSETP.GT.AND P0, PT, |R12|, 8.50705917302346158658e+37, PT ;  /* 0x7e8000000c00780b */ /* 0x000fe40003f04200 */
[----:B------:R-:W-:Y:S02]  /*02c0*/  FSETP.GEU.AND P3, PT, |R0|, 1.175494350822287508e-38, PT ;  /* 0x008000000000780b */ /* 0x000fe40003f6e200 */
[----:B------:R-:W-:-:S07]  /*02d0*/  FSETP.GEU.AND P2, PT, |R12|, 1.175494350822287508e-38, PT ;  /* 0x008000000c00780b */ /* 0x000fce0003f4e200 */
[----:B------:R-:W-:Y:S01]  /*02e0*/  @P1 FMUL R0, R0, 0.25 ;  /* 0x3e80000000001820 */ /* 0x000fe20000400000 */
[----:B-----5:R-:W-:Y:S01]  /*02f0*/  @P1 FMUL R15, R15, 0.25 ;  /* 0x3e8000000f0f1820 */ /* 0x020fe20000400000 */
[----:B------:R-:W-:Y:S01]  /*0300*/  @P0 FMUL R12, R12, 0.25 ;  /* 0x3e8000000c0c0820 */ /* 0x000fe20000400000 */
[----:B------:R-:W-:Y:S01]  /*0310*/  @P0 FMUL R14, R14, 0.25 ;  /* 0x3e8000000e0e0820 */ /* 0x000fe20000400000 */
[----:B------:R-:W-:Y:S01]  /*0320*/  @!P3 FMUL R0, R0, 16777216 ;  /* 0x4b8000000000b820 */ /* 0x000fe20000400000 */
[----:B------:R-:W-:Y:S01]  /*0330*/  @!P3 FMUL R15, R15, 16777216 ;  /* 0x4b8000000f0fb820 */ /* 0x000fe20000400000 */
[----:B------:R-:W-:Y:S01]  /*0340*/  @!P2 FMUL R12, R12, 16777216 ;  /* 0x4b8000000c0ca820 */ /* 0x000fe20000400000 */
[----:B------:R-:W-:-:S03]  /*0350*/  @!P2 FMUL R14, R14, 16777216 ;  /* 0x4b8000000e0ea820 */ /* 0x000fc60000400000 */
[----:B------:R-:W1:Y:S08]  /*0360*/  MUFU.RCP R7, R12 ;  /* 0x0000000c00077308 */ /* 0x000e700000001000 */
[----:B------:R-:W2:Y:S01]  /*0370*/  MUFU.RCP R0, R0 ;  /* 0x0000000000007308 */ /* 0x000ea20000001000 */
[----:B-1----:R-:W-:Y:S01]  /*0380*/  FMUL R14, R7, R14 ;  /* 0x0000000e070e7220 */ /* 0x002fe20000400000 */
[----:B--2---:R-:W-:Y:S01]  /*0390*/  FMUL R15, R0, R15 ;  /* 0x0000000f000f7220 */ /* 0x004fe20000400000 */
[----:B------:R-:W-:Y:S06]  /*03a0*/  @P4 EXIT ;  /* 0x000000000000494d */ /* 0x000fec0003800000 */
[----:B------:R-:W-:Y:S01]  /*03b0*/  STG.E.64 desc[UR4][R2.64], R14 ;  /* 0x0000000e02007986 */ /* 0x000fe2000c101b04 */
[----:B------:R-:W-:Y:S05]  /*03c0*/  EXIT ;  /* 0x000000000000794d */ /* 0x000fea0003800000 */
.L_x_0:
[----:B------:R-:W-:-:S00]  /*03d0*/  BRA `(.L_x_0) ;  /* 0xfffffffc00fc7947 */ /* 0x000fc0000383ffff */
[----:B------:R-:W-:-:S00]  /*03e0*/  NOP ;  /* 0x0000000000007918 */ /* 0x000fc00000000000 */
        /* <DEDUP_REMOVED lines=9> */
.L_x_1:


//--------------------- .nv.constant0.triton_poi_fused_clone_1 --------------------------
	.section	.nv.constant0.triton_poi_fused_clone_1,"a",@progbits
	.sectionflags	@""
	.align	4
.nv.constant0.triton_poi_fused_clone_1:
	.zero		548
